//
// Generated by NVIDIA NVVM Compiler
//
// Compiler Build ID: CL-36424714
// Cuda compilation tools, release 13.0, V13.0.88
// Based on NVVM 20.0.0
//

.version 9.0
.target sm_100
.address_size 64

	// .globl	_Z9histogramPhPji
// _ZZ9histogramPhPjiE6hist_s has been demoted

.visible .entry _Z9histogramPhPji(
	.param .u64 .ptr .align 1 _Z9histogramPhPji_param_0,
	.param .u64 .ptr .align 1 _Z9histogramPhPji_param_1,
	.param .u32 _Z9histogramPhPji_param_2
)
{
	.reg .pred 	%p<24>;
	.reg .b16 	%rs<6>;
	.reg .b32 	%r<157>;
	.reg .b64 	%rd<27>;
	// demoted variable
	.shared .align 4 .b8 _ZZ9histogramPhPjiE6hist_s[1024];
	ld.param.u64 	%rd7, [_Z9histogramPhPji_param_0];
	ld.param.u64 	%rd8, [_Z9histogramPhPji_param_1];
	ld.param.u32 	%r69, [_Z9histogramPhPji_param_2];
	cvta.to.global.u64 	%rd1, %rd7;
	cvta.to.global.u64 	%rd2, %rd8;
	mov.u32 	%r156, %tid.x;
	setp.gt.u32 	%p1, %r156, 255;
	@%p1 bra 	$L__BB0_7;
	mov.u32 	%r2, %ntid.x;
	add.s32 	%r70, %r156, %r2;
	max.u32 	%r71, %r70, 256;
	setp.lt.u32 	%p2, %r70, 256;
	selp.u32 	%r72, 1, 0, %p2;
	add.s32 	%r73, %r70, %r72;
	sub.s32 	%r74, %r71, %r73;
	div.u32 	%r75, %r74, %r2;
	add.s32 	%r3, %r75, %r72;
	and.b32  	%r76, %r3, 3;
	setp.eq.s32 	%p3, %r76, 3;
	mov.u32 	%r144, %r156;
	@%p3 bra 	$L__BB0_4;
	add.s32 	%r77, %r3, 1;
	and.b32  	%r78, %r77, 3;
	shl.b32 	%r79, %r156, 2;
	mov.u32 	%r80, _ZZ9histogramPhPjiE6hist_s;
	add.s32 	%r141, %r80, %r79;
	shl.b32 	%r5, %r2, 2;
	neg.s32 	%r140, %r78;
	mad.lo.s32 	%r144, %r2, %r78, %r156;
$L__BB0_3:
	.pragma "nounroll";
	mov.b32 	%r81, 0;
	st.shared.u32 	[%r141], %r81;
	add.s32 	%r141, %r141, %r5;
	add.s32 	%r140, %r140, 1;
	setp.ne.s32 	%p4, %r140, 0;
	@%p4 bra 	$L__BB0_3;
$L__BB0_4:
	setp.lt.u32 	%p5, %r3, 3;
	@%p5 bra 	$L__BB0_7;
	shl.b32 	%r13, %r2, 2;
	shl.b32 	%r82, %r144, 2;
	mov.u32 	%r83, _ZZ9histogramPhPjiE6hist_s;
	add.s32 	%r143, %r83, %r82;
	shl.b32 	%r15, %r2, 4;
	shl.b32 	%r16, %r2, 3;
	mul.lo.s32 	%r17, %r2, 12;
$L__BB0_6:
	mov.b32 	%r84, 0;
	st.shared.u32 	[%r143], %r84;
	add.s32 	%r85, %r143, %r13;
	st.shared.u32 	[%r85], %r84;
	add.s32 	%r86, %r143, %r16;
	st.shared.u32 	[%r86], %r84;
	add.s32 	%r87, %r143, %r17;
	st.shared.u32 	[%r87], %r84;
	add.s32 	%r144, %r144, %r13;
	add.s32 	%r143, %r143, %r15;
	setp.lt.u32 	%p6, %r144, 256;
	@%p6 bra 	$L__BB0_6;
$L__BB0_7:
	bar.sync 	0;
	mov.u32 	%r22, %ntid.x;
	mov.u32 	%r88, %nctaid.x;
	mul.lo.s32 	%r23, %r22, %r88;
	mov.u32 	%r89, %ctaid.x;
	mad.lo.s32 	%r147, %r89, %r22, %r156;
	setp.ge.s32 	%p7, %r147, %r69;
	@%p7 bra 	$L__BB0_14;
	add.s32 	%r90, %r147, %r23;
	max.s32 	%r91, %r69, %r90;
	setp.lt.s32 	%p8, %r90, %r69;
	selp.u32 	%r92, 1, 0, %p8;
	add.s32 	%r93, %r90, %r92;
	sub.s32 	%r94, %r91, %r93;
	div.u32 	%r95, %r94, %r23;
	add.s32 	%r25, %r95, %r92;
	and.b32  	%r96, %r25, 3;
	setp.eq.s32 	%p9, %r96, 3;
	@%p9 bra 	$L__BB0_11;
	add.s32 	%r97, %r25, 1;
	and.b32  	%r98, %r97, 3;
	neg.s32 	%r145, %r98;
$L__BB0_10:
	.pragma "nounroll";
	cvt.s64.s32 	%rd9, %r147;
	add.s64 	%rd10, %rd1, %rd9;
	ld.global.u8 	%rs1, [%rd10];
	mul.wide.u16 	%r99, %rs1, 4;
	mov.u32 	%r100, _ZZ9histogramPhPjiE6hist_s;
	add.s32 	%r101, %r100, %r99;
	atom.shared.add.u32 	%r102, [%r101], 1;
	add.s32 	%r147, %r147, %r23;
	add.s32 	%r145, %r145, 1;
	setp.ne.s32 	%p10, %r145, 0;
	@%p10 bra 	$L__BB0_10;
$L__BB0_11:
	setp.lt.u32 	%p11, %r25, 3;
	@%p11 bra 	$L__BB0_14;
	mov.u32 	%r104, _ZZ9histogramPhPjiE6hist_s;
	cvt.s64.s32 	%rd13, %r23;
	shl.b32 	%r116, %r23, 2;
$L__BB0_13:
	cvt.s64.s32 	%rd11, %r147;
	add.s64 	%rd12, %rd1, %rd11;
	ld.global.u8 	%rs2, [%rd12];
	mul.wide.u16 	%r103, %rs2, 4;
	add.s32 	%r105, %r104, %r103;
	atom.shared.add.u32 	%r106, [%r105], 1;
	add.s64 	%rd14, %rd12, %rd13;
	ld.global.u8 	%rs3, [%rd14];
	mul.wide.u16 	%r107, %rs3, 4;
	add.s32 	%r108, %r104, %r107;
	atom.shared.add.u32 	%r109, [%r108], 1;
	add.s64 	%rd15, %rd14, %rd13;
	ld.global.u8 	%rs4, [%rd15];
	mul.wide.u16 	%r110, %rs4, 4;
	add.s32 	%r111, %r104, %r110;
	atom.shared.add.u32 	%r112, [%r111], 1;
	add.s64 	%rd16, %rd15, %rd13;
	ld.global.u8 	%rs5, [%rd16];
	mul.wide.u16 	%r113, %rs5, 4;
	add.s32 	%r114, %r104, %r113;
	atom.shared.add.u32 	%r115, [%r114], 1;
	add.s32 	%r147, %r116, %r147;
	setp.lt.s32 	%p12, %r147, %r69;
	@%p12 bra 	$L__BB0_13;
$L__BB0_14:
	setp.gt.u32 	%p13, %r156, 255;
	bar.sync 	0;
	@%p13 bra 	$L__BB0_31;
	add.s32 	%r117, %r156, %r22;
	max.u32 	%r118, %r117, 256;
	setp.lt.u32 	%p14, %r117, 256;
	selp.u32 	%r119, 1, 0, %p14;
	add.s32 	%r120, %r117, %r119;
	sub.s32 	%r121, %r118, %r120;
	div.u32 	%r122, %r121, %r22;
	add.s32 	%r34, %r122, %r119;
	and.b32  	%r123, %r34, 3;
	setp.eq.s32 	%p15, %r123, 3;
	@%p15 bra 	$L__BB0_20;
	add.s32 	%r124, %r34, 1;
	and.b32  	%r125, %r124, 3;
	mul.wide.u32 	%rd17, %r156, 4;
	add.s64 	%rd26, %rd2, %rd17;
	mul.wide.u32 	%rd4, %r22, 4;
	shl.b32 	%r126, %r156, 2;
	mov.u32 	%r127, _ZZ9histogramPhPjiE6hist_s;
	add.s32 	%r150, %r127, %r126;
	shl.b32 	%r36, %r22, 2;
	neg.s32 	%r149, %r125;
	mad.lo.s32 	%r156, %r22, %r125, %r156;
$L__BB0_17:
	.pragma "nounroll";
	ld.shared.u32 	%r41, [%r150];
	setp.eq.s32 	%p16, %r41, 0;
	@%p16 bra 	$L__BB0_19;
	atom.global.add.u32 	%r128, [%rd26], %r41;
$L__BB0_19:
	add.s64 	%rd26, %rd26, %rd4;
	add.s32 	%r150, %r150, %r36;
	add.s32 	%r149, %r149, 1;
	setp.ne.s32 	%p17, %r149, 0;
	@%p17 bra 	$L__BB0_17;
$L__BB0_20:
	setp.lt.u32 	%p18, %r34, 3;
	@%p18 bra 	$L__BB0_31;
	shl.b32 	%r129, %r22, 1;
	add.s32 	%r155, %r156, %r129;
	shl.b32 	%r46, %r22, 2;
	mad.lo.s32 	%r154, %r22, 3, %r156;
	add.s32 	%r153, %r22, %r156;
	shl.b32 	%r130, %r156, 2;
	mov.u32 	%r131, _ZZ9histogramPhPjiE6hist_s;
	add.s32 	%r152, %r131, %r130;
	shl.b32 	%r50, %r22, 4;
	shl.b32 	%r51, %r22, 3;
	mul.lo.s32 	%r52, %r22, 12;
$L__BB0_22:
	ld.shared.u32 	%r58, [%r152];
	setp.eq.s32 	%p19, %r58, 0;
	@%p19 bra 	$L__BB0_24;
	mul.wide.u32 	%rd18, %r156, 4;
	add.s64 	%rd19, %rd2, %rd18;
	atom.global.add.u32 	%r132, [%rd19], %r58;
$L__BB0_24:
	add.s32 	%r133, %r152, %r46;
	ld.shared.u32 	%r59, [%r133];
	setp.eq.s32 	%p20, %r59, 0;
	@%p20 bra 	$L__BB0_26;
	mul.wide.u32 	%rd20, %r153, 4;
	add.s64 	%rd21, %rd2, %rd20;
	atom.global.add.u32 	%r134, [%rd21], %r59;
$L__BB0_26:
	add.s32 	%r60, %r156, %r22;
	add.s32 	%r135, %r152, %r51;
	ld.shared.u32 	%r61, [%r135];
	setp.eq.s32 	%p21, %r61, 0;
	@%p21 bra 	$L__BB0_28;
	mul.wide.u32 	%rd22, %r155, 4;
	add.s64 	%rd23, %rd2, %rd22;
	atom.global.add.u32 	%r136, [%rd23], %r61;
$L__BB0_28:
	add.s32 	%r62, %r60, %r22;
	add.s32 	%r137, %r152, %r52;
	ld.shared.u32 	%r63, [%r137];
	setp.eq.s32 	%p22, %r63, 0;
	@%p22 bra 	$L__BB0_30;
	mul.wide.u32 	%rd24, %r154, 4;
	add.s64 	%rd25, %rd2, %rd24;
	atom.global.add.u32 	%r138, [%rd25], %r63;
$L__BB0_30:
	add.s32 	%r139, %r62, %r22;
	add.s32 	%r156, %r139, %r22;
	add.s32 	%r155, %r155, %r46;
	add.s32 	%r154, %r154, %r46;
	add.s32 	%r153, %r153, %r46;
	add.s32 	%r152, %r152, %r50;
	setp.lt.u32 	%p23, %r156, 256;
	@%p23 bra 	$L__BB0_22;
$L__BB0_31:
	ret;

}


// ===== COMPILED SASS (sm_100) =====

	.target	sm_100

	.elftype	@"ET_EXEC"


//--------------------- .note.nv.tkinfo           --------------------------
	.section	.note.nv.tkinfo,"",@"SHT_NOTE"
	.sectionflags	@"SHF_NOTE_NV_TKINFO"
	.tkinfo
        /*0018*/ 	.word	0x00000002
        /*0030*/ 	.string	""
        /*0030*/ 	.string	"ptxas"
        /*0030*/ 	.string	"Cuda compilation tools, release 13.0, V13.0.88"
        /*0030*/ 	.string	"Build cuda_13.0.r13.0/compiler.36424714_0"
        /*0030*/ 	.string	"-arch sm_100 -m 64 "



//--------------------- .note.nv.cuinfo           --------------------------
	.section	.note.nv.cuinfo,"",@"SHT_NOTE"
	.sectionflags	@"SHF_NOTE_NV_CUINFO"
        /*0018*/ 	.short	0x0002
        /*001a*/ 	.short	0x0064
        /*001c*/ 	.short	0x0082
	.zero		2


//--------------------- .nv.info                  --------------------------
	.section	.nv.info,"",@"SHT_CUDA_INFO"
	.align	4


	//----- nvinfo : EIATTR_REGCOUNT
	.align		4
        /*0000*/ 	.byte	0x04, 0x2f
        /*0002*/ 	.short	(.L_1 - .L_0)
	.align		4
.L_0:
        /*0004*/ 	.word	index@(_Z9histogramPhPji)
        /*0008*/ 	.word	0x00000016


	//----- nvinfo : EIATTR_FRAME_SIZE
	.align		4
.L_1:
        /*000c*/ 	.byte	0x04, 0x11
        /*000e*/ 	.short	(.L_3 - .L_2)
	.align		4
.L_2:
        /*0010*/ 	.word	index@(_Z9histogramPhPji)
        /*0014*/ 	.word	0x00000000


	//----- nvinfo : EIATTR_MIN_STACK_SIZE
	.align		4
.L_3:
        /*0018*/ 	.byte	0x04, 0x12
        /*001a*/ 	.short	(.L_5 - .L_4)
	.align		4
.L_4:
        /*001c*/ 	.word	index@(_Z9histogramPhPji)
        /*0020*/ 	.word	0x00000000
.L_5:


//--------------------- .nv.compat                --------------------------
	.section	.nv.compat,"",@"SHT_CUDA_COMPAT_INFO"
	.align	4
        /*0000*/ 	.byte	0x02, 0x09, 0x00, 0x00, 0x02, 0x02, 0x01, 0x00, 0x02, 0x05, 0x05, 0x00, 0x03, 0x07, 0x01, 0x01
        /*0010*/ 	.byte	0x02, 0x03, 0x00, 0x00, 0x02, 0x06, 0x01, 0x00, 0x04, 0x0b, 0x08, 0x00, 0x09, 0x00, 0x00, 0x00
        /*0020*/ 	.byte	0x00, 0x00, 0x00, 0x00


//--------------------- .nv.info._Z9histogramPhPji --------------------------
	.section	.nv.info._Z9histogramPhPji,"",@"SHT_CUDA_INFO"
	.sectionflags	@""
	.align	4


	//----- nvinfo : EIATTR_CUDA_API_VERSION
	.align		4
        /*0000*/ 	.byte	0x04, 0x37
        /*0002*/ 	.short	(.L_7 - .L_6)
.L_6:
        /*0004*/ 	.word	0x00000082


	//----- nvinfo : EIATTR_KPARAM_INFO
	.align		4
.L_7:
        /*0008*/ 	.byte	0x04, 0x17
        /*000a*/ 	.short	(.L_9 - .L_8)
.L_8:
        /*000c*/ 	.word	0x00000000
        /*0010*/ 	.short	0x0002
        /*0012*/ 	.short	0x0010
        /*0014*/ 	.byte	0x00, 0xf0, 0x11, 0x00


	//----- nvinfo : EIATTR_KPARAM_INFO
	.align		4
.L_9:
        /*0018*/ 	.byte	0x04, 0x17
        /*001a*/ 	.short	(.L_11 - .L_10)
.L_10:
        /*001c*/ 	.word	0x00000000
        /*0020*/ 	.short	0x0001
        /*0022*/ 	.short	0x0008
        /*0024*/ 	.byte	0x00, 0xf5, 0x21, 0x00


	//----- nvinfo : EIATTR_KPARAM_INFO
	.align		4
.L_11:
        /*0028*/ 	.byte	0x04, 0x17
        /*002a*/ 	.short	(.L_13 - .L_12)
.L_12:
        /*002c*/ 	.word	0x00000000
        /*0030*/ 	.short	0x0000
        /*0032*/ 	.short	0x0000
        /*0034*/ 	.byte	0x00, 0xf5, 0x21, 0x00


	//----- nvinfo : EIATTR_SPARSE_MMA_MASK
	.align		4
.L_13:
        /*0038*/ 	.byte	0x03, 0x50
        /*003a*/ 	.short	0x0000


	//----- nvinfo : EIATTR_MAXREG_COUNT
	.align		4
        /*003c*/ 	.byte	0x03, 0x1b
        /*003e*/ 	.short	0x00ff


	//----- nvinfo : EIATTR_NUM_BARRIERS
	.align		4
        /*0040*/ 	.byte	0x02, 0x4c
        /*0042*/ 	.byte	0x01
	.zero		1


	//----- nvinfo : EIATTR_MERCURY_ISA_VERSION
	.align		4
        /*0044*/ 	.byte	0x03, 0x5f
        /*0046*/ 	.short	0x0101


	//----- nvinfo : EIATTR_VRC_CTA_INIT_COUNT
	.align		4
        /*0048*/ 	.byte	0x02, 0x4a
	.zero		1
	.zero		1


	//----- nvinfo : EIATTR_EXIT_INSTR_OFFSETS
	.align		4
        /*004c*/ 	.byte	0x04, 0x1c
        /*004e*/ 	.short	(.L_15 - .L_14)


	//   ....[0]....
.L_14:
        /*0050*/ 	.word	0x000009c0


	//   ....[1]....
        /*0054*/ 	.word	0x00000d00


	//   ....[2]....
        /*0058*/ 	.word	0x00001000


	//----- nvinfo : EIATTR_CRS_STACK_SIZE
	.align		4
.L_15:
        /*005c*/ 	.byte	0x04, 0x1e
        /*005e*/ 	.short	(.L_17 - .L_16)
.L_16:
        /*0060*/ 	.word	0x00000000


	//----- nvinfo : EIATTR_CBANK_PARAM_SIZE
	.align		4
.L_17:
        /*0064*/ 	.byte	0x03, 0x19
        /*0066*/ 	.short	0x0014


	//----- nvinfo : EIATTR_PARAM_CBANK
	.align		4
        /*0068*/ 	.byte	0x04, 0x0a
        /*006a*/ 	.short	(.L_19 - .L_18)
	.align		4
.L_18:
        /*006c*/ 	.word	index@(.nv.constant0._Z9histogramPhPji)
        /*0070*/ 	.short	0x0380
        /*0072*/ 	.short	0x0014


	//----- nvinfo : EIATTR_SW_WAR
	.align		4
.L_19:
        /*0074*/ 	.byte	0x04, 0x36
        /*0076*/ 	.short	(.L_21 - .L_20)
.L_20:
        /*0078*/ 	.word	0x00000008
.L_21:


//--------------------- .nv.callgraph             --------------------------
	.section	.nv.callgraph,"",@"SHT_CUDA_CALLGRAPH"
	.align	4
	.sectionentsize	8
	.align		4
        /*0000*/ 	.word	0x00000000
	.align		4
        /*0004*/ 	.word	0xffffffff
	.align		4
        /*0008*/ 	.word	0x00000000
	.align		4
        /*000c*/ 	.word	0xfffffffe
	.align		4
        /*0010*/ 	.word	0x00000000
	.align		4
        /*0014*/ 	.word	0xfffffffd
	.align		4
        /*0018*/ 	.word	0x00000000
	.align		4
        /*001c*/ 	.word	0xfffffffc


//--------------------- .text._Z9histogramPhPji   --------------------------
	.section	.text._Z9histogramPhPji,"ax",@progbits
	.align	128
        .global         _Z9histogramPhPji
        .type           _Z9histogramPhPji,@function
        .size           _Z9histogramPhPji,(.L_x_27 - _Z9histogramPhPji)
        .other          _Z9histogramPhPji,@"STO_CUDA_ENTRY STV_DEFAULT"
_Z9histogramPhPji:
.text._Z9histogramPhPji:
[----:B------:R-:W-:Y:S01]  /*0000*/  LDC R1, c[0x0][0x37c] ;  /* 0x0000df00ff017b82 */ /* 0x000fe20000000800 */
[----:B------:R-:W0:Y:S01]  /*0010*/  S2R R0, SR_TID.X ;  /* 0x0000000000007919 */ /* 0x000e220000002100 */
[----:B------:R-:W-:Y:S01]  /*0020*/  BSSY.RECONVERGENT B0, `(.L_x_0) ;  /* 0x0000040000007945 */ /* 0x000fe20003800200 */
[----:B0-----:R-:W-:-:S13]  /*0030*/  ISETP.GT.U32.AND P0, PT, R0, 0xff, PT ;  /* 0x000000ff0000780c */ /* 0x001fda0003f04070 */
[----:B------:R-:W-:Y:S05]  /*0040*/  @P0 BRA `(.L_x_1) ;  /* 0x0000000000f40947 */ /* 0x000fea0003800000 */
[----:B------:R-:W0:Y:S01]  /*0050*/  LDC R10, c[0x0][0x360] ;  /* 0x0000d800ff0a7b82 */ /* 0x000e220000000800 */
[----:B------:R-:W-:Y:S01]  /*0060*/  BSSY.RECONVERGENT B1, `(.L_x_2) ;  /* 0x000002b000017945 */ /* 0x000fe20003800200 */
[----:B0-----:R-:W0:Y:S01]  /*0070*/  I2F.U32.RP R7, R10 ;  /* 0x0000000a00077306 */ /* 0x001e220000209000 */
[----:B------:R-:W-:Y:S01]  /*0080*/  IMAD.IADD R4, R0, 0x1, R10 ;  /* 0x0000000100047824 */ /* 0x000fe200078e020a */
[----:B------:R-:W-:-:S04]  /*0090*/  ISETP.NE.U32.AND P2, PT, R10, RZ, PT ;  /* 0x000000ff0a00720c */ /* 0x000fc80003f45070 */
[C---:B------:R-:W-:Y:S02]  /*00a0*/  ISETP.GE.U32.AND P0, PT, R4.reuse, 0x100, PT ;  /* 0x000001000400780c */ /* 0x040fe40003f06070 */
[----:B------:R-:W-:Y:S02]  /*00b0*/  VIMNMX.U32 R5, PT, PT, R4, 0x100, !PT ;  /* 0x0000010004057848 */ /* 0x000fe40007fe0000 */
[----:B------:R-:W-:-:S04]  /*00c0*/  SEL R6, RZ, 0x1, P0 ;  /* 0x00000001ff067807 */ /* 0x000fc80000000000 */
[----:B------:R-:W-:Y:S01]  /*00d0*/  IADD3 R5, PT, PT, R5, -R4, -R6 ;  /* 0x8000000405057210 */ /* 0x000fe20007ffe806 */
[----:B0-----:R-:W0:Y:S02]  /*00e0*/  MUFU.RCP R7, R7 ;  /* 0x0000000700077308 */ /* 0x001e240000001000 */
[----:B0-----:R-:W-:-:S06]  /*00f0*/  VIADD R2, R7, 0xffffffe ;  /* 0x0ffffffe07027836 */ /* 0x001fcc0000000000 */
[----:B------:R0:W1:Y:S02]  /*0100*/  F2I.FTZ.U32.TRUNC.NTZ R3, R2 ;  /* 0x0000000200037305 */ /* 0x000064000021f000 */
[----:B0-----:R-:W-:Y:S02]  /*0110*/  IMAD.MOV.U32 R2, RZ, RZ, RZ ;  /* 0x000000ffff027224 */ /* 0x001fe400078e00ff */
[----:B-1----:R-:W-:-:S04]  /*0120*/  IMAD.MOV R9, RZ, RZ, -R3 ;  /* 0x000000ffff097224 */ /* 0x002fc800078e0a03 */
[----:B------:R-:W-:-:S04]  /*0130*/  IMAD R9, R9, R10, RZ ;  /* 0x0000000a09097224 */ /* 0x000fc800078e02ff */
[----:B------:R-:W-:-:S06]  /*0140*/  IMAD.HI.U32 R8, R3, R9, R2 ;  /* 0x0000000903087227 */ /* 0x000fcc00078e0002 */
[----:B------:R-:W-:-:S04]  /*0150*/  IMAD.HI.U32 R3, R8, R5, RZ ;  /* 0x0000000508037227 */ /* 0x000fc800078e00ff */
[----:B------:R-:W-:-:S04]  /*0160*/  IMAD.MOV R2, RZ, RZ, -R3 ;  /* 0x000000ffff027224 */ /* 0x000fc800078e0a03 */
[----:B------:R-:W-:-:S05]  /*0170*/  IMAD R5, R10, R2, R5 ;  /* 0x000000020a057224 */ /* 0x000fca00078e0205 */
[----:B------:R-:W-:-:S13]  /*0180*/  ISETP.GE.U32.AND P0, PT, R5, R10, PT ;  /* 0x0000000a0500720c */ /* 0x000fda0003f06070 */
[----:B------:R-:W-:Y:S01]  /*0190*/  @P0 IMAD.IADD R5, R5, 0x1, -R10 ;  /* 0x0000000105050824 */ /* 0x000fe200078e0a0a */
[----:B------:R-:W-:-:S04]  /*01a0*/  @P0 IADD3 R3, PT, PT, R3, 0x1, RZ ;  /* 0x0000000103030810 */ /* 0x000fc80007ffe0ff */
[----:B------:R-:W-:-:S13]  /*01b0*/  ISETP.GE.U32.AND P1, PT, R5, R10, PT ;  /* 0x0000000a0500720c */ /* 0x000fda0003f26070 */
[----:B------:R-:W-:Y:S01]  /*01c0*/  @P1 VIADD R3, R3, 0x1 ;  /* 0x0000000103031836 */ /* 0x000fe20000000000 */
[----:B------:R-:W-:-:S05]  /*01d0*/  @!P2 LOP3.LUT R3, RZ, R10, RZ, 0x33, !PT ;  /* 0x0000000aff03a212 */ /* 0x000fca00078e33ff */
[----:B------:R-:W-:-:S05]  /*01e0*/  IMAD.IADD R3, R6, 0x1, R3 ;  /* 0x0000000106037824 */ /* 0x000fca00078e0203 */
[C---:B------:R-:W-:Y:S02]  /*01f0*/  LOP3.LUT R2, R3.reuse, 0x3, RZ, 0xc0, !PT ;  /* 0x0000000303027812 */ /* 0x040fe400078ec0ff */
[----:B------:R-:W-:Y:S02]  /*0200*/  ISETP.GE.U32.AND P1, PT, R3, 0x3, PT ;  /* 0x000000030300780c */ /* 0x000fe40003f26070 */
[----:B------:R-:W-:Y:S01]  /*0210*/  ISETP.NE.AND P0, PT, R2, 0x3, PT ;  /* 0x000000030200780c */ /* 0x000fe20003f05270 */
[----:B------:R-:W-:-:S12]  /*0220*/  IMAD.MOV.U32 R2, RZ, RZ, R0 ;  /* 0x000000ffff027224 */ /* 0x000fd800078e0000 */
[----:B------:R-:W-:Y:S05]  /*0230*/  @!P0 BRA `(.L_x_3) ;  /* 0x0000000000348947 */ /* 0x000fea0003800000 */
[----:B------:R-:W0:Y:S01]  /*0240*/  S2UR UR5, SR_CgaCtaId ;  /* 0x00000000000579c3 */ /* 0x000e220000008800 */
[----:B------:R-:W-:Y:S01]  /*0250*/  VIADD R2, R3, 0x1 ;  /* 0x0000000103027836 */ /* 0x000fe20000000000 */
[----:B------:R-:W-:-:S04]  /*0260*/  UMOV UR4, 0x400 ;  /* 0x0000040000047882 */ /* 0x000fc80000000000 */
[----:B------:R-:W-:-:S05]  /*0270*/  LOP3.LUT R3, R2, 0x3, RZ, 0xc0, !PT ;  /* 0x0000000302037812 */ /* 0x000fca00078ec0ff */
[----:B------:R-:W-:Y:S02]  /*0280*/  IMAD R2, R3, R10, R0 ;  /* 0x0000000a03027224 */ /* 0x000fe400078e0200 */
[----:B------:R-:W-:Y:S01]  /*0290*/  IMAD.MOV R4, RZ, RZ, -R3 ;  /* 0x000000ffff047224 */ /* 0x000fe200078e0a03 */
[----:B0-----:R-:W-:-:S06]  /*02a0*/  ULEA UR4, UR5, UR4, 0x18 ;  /* 0x0000000405047291 */ /* 0x001fcc000f8ec0ff */
[----:B------:R-:W-:-:S07]  /*02b0*/  LEA R3, R0, UR4, 0x2 ;  /* 0x0000000400037c11 */ /* 0x000fce000f8e10ff */
.L_x_4:
[----:B------:R-:W-:Y:S01]  /*02c0*/  IADD3 R4, PT, PT, R4, 0x1, RZ ;  /* 0x0000000104047810 */ /* 0x000fe20007ffe0ff */
[----:B------:R0:W-:Y:S03]  /*02d0*/  STS [R3], RZ ;  /* 0x000000ff03007388 */ /* 0x0001e60000000800 */
[----:B------:R-:W-:Y:S01]  /*02e0*/  ISETP.NE.AND P0, PT, R4, RZ, PT ;  /* 0x000000ff0400720c */ /* 0x000fe20003f05270 */
[----:B0-----:R-:W-:-:S12]  /*02f0*/  IMAD R3, R10, 0x4, R3 ;  /* 0x000000040a037824 */ /* 0x001fd800078e0203 */
[----:B------:R-:W-:Y:S05]  /*0300*/  @P0 BRA `(.L_x_4) ;  /* 0xfffffffc00ec0947 */ /* 0x000fea000383ffff */
.L_x_3:
[----:B------:R-:W-:Y:S05]  /*0310*/  BSYNC.RECONVERGENT B1 ;  /* 0x0000000000017941 */ /* 0x000fea0003800200 */
.L_x_2:
[----:B------:R-:W-:Y:S05]  /*0320*/  @!P1 BRA `(.L_x_1) ;  /* 0x00000000003c9947 */ /* 0x000fea0003800000 */
[----:B------:R-:W0:Y:S01]  /*0330*/  S2UR UR5, SR_CgaCtaId ;  /* 0x00000000000579c3 */ /* 0x000e220000008800 */
[----:B------:R-:W-:Y:S02]  /*0340*/  UMOV UR4, 0x400 ;  /* 0x0000040000047882 */ /* 0x000fe40000000000 */
[----:B0-----:R-:W-:-:S06]  /*0350*/  ULEA UR4, UR5, UR4, 0x18 ;  /* 0x0000000405047291 */ /* 0x001fcc000f8ec0ff */
[----:B------:R-:W-:-:S07]  /*0360*/  LEA R3, R2, UR4, 0x2 ;  /* 0x0000000402037c11 */ /* 0x000fce000f8e10ff */
.L_x_5:
[C-C-:B------:R-:W-:Y:S01]  /*0370*/  IMAD R4, R10.reuse, 0x4, R3.reuse ;  /* 0x000000040a047824 */ /* 0x140fe200078e0203 */
[----:B------:R0:W-:Y:S01]  /*0380*/  STS [R3], RZ ;  /* 0x000000ff03007388 */ /* 0x0001e20000000800 */
[C-C-:B------:R-:W-:Y:S02]  /*0390*/  IMAD R5, R10.reuse, 0x8, R3.reuse ;  /* 0x000000080a057824 */ /* 0x140fe400078e0203 */
[C---:B------:R-:W-:Y:S01]  /*03a0*/  IMAD R6, R10.reuse, 0xc, R3 ;  /* 0x0000000c0a067824 */ /* 0x040fe200078e0203 */
[----:B------:R1:W-:Y:S01]  /*03b0*/  STS [R4], RZ ;  /* 0x000000ff04007388 */ /* 0x0003e20000000800 */
[----:B------:R-:W-:-:S03]  /*03c0*/  IMAD R2, R10, 0x4, R2 ;  /* 0x000000040a027824 */ /* 0x000fc600078e0202 */
[----:B------:R1:W-:Y:S01]  /*03d0*/  STS [R5], RZ ;  /* 0x000000ff05007388 */ /* 0x0003e20000000800 */
[----:B0-----:R-:W-:Y:S01]  /*03e0*/  IMAD R3, R10, 0x10, R3 ;  /* 0x000000100a037824 */ /* 0x001fe200078e0203 */
[----:B------:R-:W-:Y:S02]  /*03f0*/  ISETP.GE.U32.AND P0, PT, R2, 0x100, PT ;  /* 0x000001000200780c */ /* 0x000fe40003f06070 */
[----:B------:R1:W-:Y:S11]  /*0400*/  STS [R6], RZ ;  /* 0x000000ff06007388 */ /* 0x0003f60000000800 */
[----:B-1----:R-:W-:Y:S05]  /*0410*/  @!P0 BRA `(.L_x_5) ;  /* 0xfffffffc00d48947 */ /* 0x002fea000383ffff */
.L_x_1:
[----:B------:R-:W-:Y:S05]  /*0420*/  BSYNC.RECONVERGENT B0 ;  /* 0x0000000000007941 */ /* 0x000fea0003800200 */
.L_x_0:
[----:B------:R-:W0:Y:S01]  /*0430*/  S2UR UR5, SR_CTAID.X ;  /* 0x00000000000579c3 */ /* 0x000e220000002500 */
[----:B------:R-:W1:Y:S01]  /*0440*/  LDCU UR8, c[0x0][0x390] ;  /* 0x00007200ff0877ac */ /* 0x000e620008000800 */
[----:B------:R-:W-:Y:S01]  /*0450*/  BSSY.RECONVERGENT B0, `(.L_x_6) ;  /* 0x0000054000007945 */ /* 0x000fe20003800200 */
[----:B------:R-:W2:Y:S05]  /*0460*/  LDCU.64 UR6, c[0x0][0x358] ;  /* 0x00006b00ff0677ac */ /* 0x000eaa0008000a00 */
[----:B------:R-:W0:Y:S01]  /*0470*/  LDC R3, c[0x0][0x360] ;  /* 0x0000d800ff037b82 */ /* 0x000e220000000800 */
[----:B------:R-:W3:Y:S01]  /*0480*/  LDCU.64 UR10, c[0x0][0x380] ;  /* 0x00007000ff0a77ac */ /* 0x000ee20008000a00 */
[----:B------:R-:W4:Y:S01]  /*0490*/  LDCU.64 UR12, c[0x0][0x380] ;  /* 0x00007000ff0c77ac */ /* 0x000f220008000a00 */
[----:B------:R-:W0:Y:S02]  /*04a0*/  LDCU UR4, c[0x0][0x370] ;  /* 0x00006e00ff0477ac */ /* 0x000e240008000800 */
[----:B0-----:R-:W-:-:S03]  /*04b0*/  IMAD R5, R3, UR5, R0 ;  /* 0x0000000503057c24 */ /* 0x001fc6000f8e0200 */
[----:B------:R-:W-:Y:S02]  /*04c0*/  BAR.SYNC.DEFER_BLOCKING 0x0 ;  /* 0x0000000000007b1d */ /* 0x000fe40000010000 */
[----:B-1----:R-:W-:-:S13]  /*04d0*/  ISETP.GE.AND P0, PT, R5, UR8, PT ;  /* 0x0000000805007c0c */ /* 0x002fda000bf06270 */
[----:B--234-:R-:W-:Y:S05]  /*04e0*/  @P0 BRA `(.L_x_7) ;  /* 0x0000000400280947 */ /* 0x01cfea0003800000 */
[----:B------:R-:W-:Y:S01]  /*04f0*/  IMAD R2, R3, UR4, RZ ;  /* 0x0000000403027c24 */ /* 0x000fe2000f8e02ff */
[----:B------:R-:W-:Y:S03]  /*0500*/  BSSY.RECONVERGENT B1, `(.L_x_8) ;  /* 0x000002c000017945 */ /* 0x000fe60003800200 */
[----:B------:R-:W0:Y:S01]  /*0510*/  I2F.U32.RP R10, R2 ;  /* 0x00000002000a7306 */ /* 0x000e220000209000 */
[C---:B------:R-:W-:Y:S01]  /*0520*/  IMAD.IADD R4, R2.reuse, 0x1, R5 ;  /* 0x0000000102047824 */ /* 0x040fe200078e0205 */
[----:B------:R-:W-:Y:S01]  /*0530*/  ISETP.NE.U32.AND P2, PT, R2, RZ, PT ;  /* 0x000000ff0200720c */ /* 0x000fe20003f45070 */
[----:B------:R-:W-:-:S03]  /*0540*/  IMAD.MOV R11, RZ, RZ, -R2 ;  /* 0x000000ffff0b7224 */ /* 0x000fc600078e0a02 */
[C---:B------:R-:W-:Y:S02]  /*0550*/  ISETP.GE.AND P0, PT, R4.reuse, UR8, PT ;  /* 0x0000000804007c0c */ /* 0x040fe4000bf06270 */
[----:B------:R-:W-:Y:S02]  /*0560*/  VIMNMX R9, PT, PT, R4, UR8, !PT ;  /* 0x0000000804097c48 */ /* 0x000fe4000ffe0100 */
[----:B------:R-:W-:-:S04]  /*0570*/  SEL R8, RZ, 0x1, P0 ;  /* 0x00000001ff087807 */ /* 0x000fc80000000000 */
[----:B------:R-:W-:Y:S01]  /*0580*/  IADD3 R9, PT, PT, R9, -R4, -R8 ;  /* 0x8000000409097210 */ /* 0x000fe20007ffe808 */
[----:B0-----:R-:W0:Y:S02]  /*0590*/  MUFU.RCP R10, R10 ;  /* 0x0000000a000a7308 */ /* 0x001e240000001000 */
[----:B0-----:R-:W-:-:S06]  /*05a0*/  IADD3 R6, PT, PT, R10, 0xffffffe, RZ ;  /* 0x0ffffffe0a067810 */ /* 0x001fcc0007ffe0ff */
[----:B------:R0:W1:Y:S02]  /*05b0*/  F2I.FTZ.U32.TRUNC.NTZ R7, R6 ;  /* 0x0000000600077305 */ /* 0x000064000021f000 */
[----:B0-----:R-:W-:Y:S02]  /*05c0*/  IMAD.MOV.U32 R6, RZ, RZ, RZ ;  /* 0x000000ffff067224 */ /* 0x001fe400078e00ff */
[----:B-1----:R-:W-:-:S04]  /*05d0*/  IMAD R11, R11, R7, RZ ;  /* 0x000000070b0b7224 */ /* 0x002fc800078e02ff */
        /* <DEDUP_REMOVED lines=13> */
[----:B------:R-:W-:-:S13]  /*06b0*/  ISETP.NE.AND P0, PT, R6, 0x3, PT ;  /* 0x000000030600780c */ /* 0x000fda0003f05270 */
[----:B------:R-:W-:Y:S05]  /*06c0*/  @!P0 BRA `(.L_x_9) ;  /* 0x00000000003c8947 */ /* 0x000fea0003800000 */
[----:B------:R-:W0:Y:S01]  /*06d0*/  S2R R7, SR_CgaCtaId ;  /* 0x0000000000077919 */ /* 0x000e220000008800 */
[----:B------:R-:W-:Y:S01]  /*06e0*/  VIADD R4, R4, 0x1 ;  /* 0x0000000104047836 */ /* 0x000fe20000000000 */
[----:B------:R-:W-:-:S04]  /*06f0*/  MOV R6, 0x400 ;  /* 0x0000040000067802 */ /* 0x000fc80000000f00 */
[----:B------:R-:W-:-:S05]  /*0700*/  LOP3.LUT R4, R4, 0x3, RZ, 0xc0, !PT ;  /* 0x0000000304047812 */ /* 0x000fca00078ec0ff */
[----:B------:R-:W-:Y:S01]  /*0710*/  IMAD.MOV R4, RZ, RZ, -R4 ;  /* 0x000000ffff047224 */ /* 0x000fe200078e0a04 */
[----:B0-----:R-:W-:-:S07]  /*0720*/  LEA R9, R7, R6, 0x18 ;  /* 0x0000000607097211 */ /* 0x001fce00078ec0ff */
.L_x_10:
[----:B------:R-:W-:-:S04]  /*0730*/  IADD3 R6, P0, PT, R5, UR10, RZ ;  /* 0x0000000a05067c10 */ /* 0x000fc8000ff1e0ff */
[----:B------:R-:W-:-:S05]  /*0740*/  LEA.HI.X.SX32 R7, R5, UR11, 0x1, P0 ;  /* 0x0000000b05077c11 */ /* 0x000fca00080f0eff */
[----:B------:R-:W2:Y:S01]  /*0750*/  LDG.E.U8 R6, desc[UR6][R6.64] ;  /* 0x0000000606067981 */ /* 0x000ea2000c1e1100 */
[----:B------:R-:W-:Y:S01]  /*0760*/  IADD3 R4, PT, PT, R4, 0x1, RZ ;  /* 0x0000000104047810 */ /* 0x000fe20007ffe0ff */
[----:B------:R-:W-:-:S03]  /*0770*/  IMAD.IADD R5, R2, 0x1, R5 ;  /* 0x0000000102057824 */ /* 0x000fc600078e0205 */
[----:B------:R-:W-:Y:S01]  /*0780*/  ISETP.NE.AND P0, PT, R4, RZ, PT ;  /* 0x000000ff0400720c */ /* 0x000fe20003f05270 */
[----:B0-2---:R-:W-:-:S05]  /*0790*/  IMAD R8, R6, 0x4, R9 ;  /* 0x0000000406087824 */ /* 0x005fca00078e0209 */
[----:B------:R0:W-:Y:S07]  /*07a0*/  ATOMS.POPC.INC.32 RZ, [R8+URZ] ;  /* 0x0000000008ff7f8c */ /* 0x0001ee000d8000ff */
[----:B------:R-:W-:Y:S05]  /*07b0*/  @P0 BRA `(.L_x_10) ;  /* 0xfffffffc00dc0947 */ /* 0x000fea000383ffff */
.L_x_9:
[----:B------:R-:W-:Y:S05]  /*07c0*/  BSYNC.RECONVERGENT B1 ;  /* 0x0000000000017941 */ /* 0x000fea0003800200 */
.L_x_8:
[----:B------:R-:W-:Y:S05]  /*07d0*/  @!P1 BRA `(.L_x_7) ;  /* 0x00000000006c9947 */ /* 0x000fea0003800000 */
[----:B------:R-:W1:Y:S01]  /*07e0*/  S2R R7, SR_CgaCtaId ;  /* 0x0000000000077919 */ /* 0x000e620000008800 */
[----:B------:R-:W-:Y:S02]  /*07f0*/  MOV R4, 0x400 ;  /* 0x0000040000047802 */ /* 0x000fe40000000f00 */
[----:B------:R-:W-:Y:S02]  /*0800*/  SHF.R.S32.HI R17, RZ, 0x1f, R2 ;  /* 0x0000001fff117819 */ /* 0x000fe40000011402 */
[----:B-1----:R-:W-:-:S07]  /*0810*/  LEA R19, R7, R4, 0x18 ;  /* 0x0000000407137211 */ /* 0x002fce00078ec0ff */
.L_x_11:
[----:B------:R-:W-:-:S04]  /*0820*/  IADD3 R12, P0, PT, R5, UR12, RZ ;  /* 0x0000000c050c7c10 */ /* 0x000fc8000ff1e0ff */
[----:B------:R-:W-:Y:S02]  /*0830*/  LEA.HI.X.SX32 R13, R5, UR13, 0x1, P0 ;  /* 0x0000000d050d7c11 */ /* 0x000fe400080f0eff */
[----:B------:R-:W-:-:S03]  /*0840*/  IADD3 R6, P0, PT, R2, R12, RZ ;  /* 0x0000000c02067210 */ /* 0x000fc60007f1e0ff */
[----:B------:R-:W2:Y:S02]  /*0850*/  LDG.E.U8 R12, desc[UR6][R12.64] ;  /* 0x000000060c0c7981 */ /* 0x000ea4000c1e1100 */
[----:B------:R-:W-:Y:S01]  /*0860*/  IMAD.X R7, R17, 0x1, R13, P0 ;  /* 0x0000000111077824 */ /* 0x000fe200000e060d */
[----:B0-----:R-:W-:-:S04]  /*0870*/  IADD3 R8, P0, PT, R2, R6, RZ ;  /* 0x0000000602087210 */ /* 0x001fc80007f1e0ff */
[----:B------:R-:W3:Y:S01]  /*0880*/  LDG.E.U8 R6, desc[UR6][R6.64] ;  /* 0x0000000606067981 */ /* 0x000ee2000c1e1100 */
[----:B------:R-:W-:Y:S01]  /*0890*/  IMAD.X R9, R17, 0x1, R7, P0 ;  /* 0x0000000111097824 */ /* 0x000fe200000e0607 */
[----:B------:R-:W-:-:S04]  /*08a0*/  IADD3 R10, P0, PT, R2, R8, RZ ;  /* 0x00000008020a7210 */ /* 0x000fc80007f1e0ff */
[----:B------:R-:W4:Y:S01]  /*08b0*/  LDG.E.U8 R8, desc[UR6][R8.64] ;  /* 0x0000000608087981 */ /* 0x000f22000c1e1100 */
[----:B------:R-:W-:-:S05]  /*08c0*/  IMAD.X R11, R17, 0x1, R9, P0 ;  /* 0x00000001110b7824 */ /* 0x000fca00000e0609 */
[----:B------:R-:W5:Y:S01]  /*08d0*/  LDG.E.U8 R10, desc[UR6][R10.64] ;  /* 0x000000060a0a7981 */ /* 0x000f62000c1e1100 */
[----:B------:R-:W-:-:S05]  /*08e0*/  IMAD R5, R2, 0x4, R5 ;  /* 0x0000000402057824 */ /* 0x000fca00078e0205 */
[----:B------:R-:W-:Y:S01]  /*08f0*/  ISETP.GE.AND P0, PT, R5, UR8, PT ;  /* 0x0000000805007c0c */ /* 0x000fe2000bf06270 */
[----:B-12---:R-:W-:-:S05]  /*0900*/  IMAD R4, R12, 0x4, R19 ;  /* 0x000000040c047824 */ /* 0x006fca00078e0213 */
[----:B------:R1:W-:Y:S01]  /*0910*/  ATOMS.POPC.INC.32 RZ, [R4+URZ] ;  /* 0x0000000004ff7f8c */ /* 0x0003e2000d8000ff */
[----:B---3--:R-:W-:-:S05]  /*0920*/  LEA R14, R6, R19, 0x2 ;  /* 0x00000013060e7211 */ /* 0x008fca00078e10ff */
[----:B------:R1:W-:Y:S01]  /*0930*/  ATOMS.POPC.INC.32 RZ, [R14+URZ] ;  /* 0x000000000eff7f8c */ /* 0x0003e2000d8000ff */
[----:B----4-:R-:W-:-:S05]  /*0940*/  IMAD R15, R8, 0x4, R19 ;  /* 0x00000004080f7824 */ /* 0x010fca00078e0213 */
[----:B------:R1:W-:Y:S01]  /*0950*/  ATOMS.POPC.INC.32 RZ, [R15+URZ] ;  /* 0x000000000fff7f8c */ /* 0x0003e2000d8000ff */
[----:B-----5:R-:W-:-:S05]  /*0960*/  IMAD R16, R10, 0x4, R19 ;  /* 0x000000040a107824 */ /* 0x020fca00078e0213 */
[----:B------:R1:W-:Y:S01]  /*0970*/  ATOMS.POPC.INC.32 RZ, [R16+URZ] ;  /* 0x0000000010ff7f8c */ /* 0x0003e2000d8000ff */
[----:B------:R-:W-:Y:S05]  /*0980*/  @!P0 BRA `(.L_x_11) ;  /* 0xfffffffc00a48947 */ /* 0x000fea000383ffff */
.L_x_7:
[----:B------:R-:W-:Y:S05]  /*0990*/  BSYNC.RECONVERGENT B0 ;  /* 0x0000000000007941 */ /* 0x000fea0003800200 */
.L_x_6:
[----:B------:R-:W-:Y:S01]  /*09a0*/  BAR.SYNC.DEFER_BLOCKING 0x0 ;  /* 0x0000000000007b1d */ /* 0x000fe20000010000 */
[----:B------:R-:W-:-:S13]  /*09b0*/  ISETP.GT.U32.AND P0, PT, R0, 0xff, PT ;  /* 0x000000ff0000780c */ /* 0x000fda0003f04070 */
[----:B------:R-:W-:Y:S05]  /*09c0*/  @P0 EXIT ;  /* 0x000000000000094d */ /* 0x000fea0003800000 */
[----:B0-----:R-:W0:Y:S01]  /*09d0*/  I2F.U32.RP R8, R3 ;  /* 0x0000000300087306 */ /* 0x001e220000209000 */
[----:B------:R-:W-:Y:S01]  /*09e0*/  IADD3 R2, PT, PT, R0, R3, RZ ;  /* 0x0000000300027210 */ /* 0x000fe20007ffe0ff */
[----:B------:R-:W-:Y:S01]  /*09f0*/  BSSY.RECONVERGENT B0, `(.L_x_12) ;  /* 0x000002f000007945 */ /* 0x000fe20003800200 */
[----:B------:R-:W-:Y:S02]  /*0a00*/  ISETP.NE.U32.AND P2, PT, R3, RZ, PT ;  /* 0x000000ff0300720c */ /* 0x000fe40003f45070 */
[C---:B------:R-:W-:Y:S02]  /*0a10*/  ISETP.GE.U32.AND P0, PT, R2.reuse, 0x100, PT ;  /* 0x000001000200780c */ /* 0x040fe40003f06070 */
[----:B------:R-:W-:Y:S01]  /*0a20*/  VIMNMX.U32 R7, PT, PT, R2, 0x100, !PT ;  /* 0x0000010002077848 */ /* 0x000fe20007fe0000 */
[----:B0-----:R-:W1:Y:S02]  /*0a30*/  MUFU.RCP R8, R8 ;  /* 0x0000000800087308 */ /* 0x001e640000001000 */
[----:B-1----:R-:W-:-:S06]  /*0a40*/  VIADD R4, R8, 0xffffffe ;  /* 0x0ffffffe08047836 */ /* 0x002fcc0000000000 */
[----:B------:R0:W1:Y:S02]  /*0a50*/  F2I.FTZ.U32.TRUNC.NTZ R5, R4 ;  /* 0x0000000400057305 */ /* 0x000064000021f000 */
[----:B0-----:R-:W-:Y:S02]  /*0a60*/  IMAD.MOV.U32 R4, RZ, RZ, RZ ;  /* 0x000000ffff047224 */ /* 0x001fe400078e00ff */
[----:B-1----:R-:W-:-:S04]  /*0a70*/  IMAD.MOV R6, RZ, RZ, -R5 ;  /* 0x000000ffff067224 */ /* 0x002fc800078e0a05 */
[----:B------:R-:W-:Y:S01]  /*0a80*/  IMAD R9, R6, R3, RZ ;  /* 0x0000000306097224 */ /* 0x000fe200078e02ff */
[----:B------:R-:W-:-:S03]  /*0a90*/  SEL R6, RZ, 0x1, P0 ;  /* 0x00000001ff067807 */ /* 0x000fc60000000000 */
[----:B------:R-:W-:Y:S01]  /*0aa0*/  IMAD.HI.U32 R5, R5, R9, R4 ;  /* 0x0000000905057227 */ /* 0x000fe200078e0004 */
[----:B------:R-:W-:-:S05]  /*0ab0*/  IADD3 R2, PT, PT, R7, -R2, -R6 ;  /* 0x8000000207027210 */ /* 0x000fca0007ffe806 */
[----:B------:R-:W-:-:S04]  /*0ac0*/  IMAD.HI.U32 R5, R5, R2, RZ ;  /* 0x0000000205057227 */ /* 0x000fc800078e00ff */
[----:B------:R-:W-:-:S04]  /*0ad0*/  IMAD.MOV R4, RZ, RZ, -R5 ;  /* 0x000000ffff047224 */ /* 0x000fc800078e0a05 */
[----:B------:R-:W-:-:S05]  /*0ae0*/  IMAD R2, R3, R4, R2 ;  /* 0x0000000403027224 */ /* 0x000fca00078e0202 */
[----:B------:R-:W-:-:S13]  /*0af0*/  ISETP.GE.U32.AND P0, PT, R2, R3, PT ;  /* 0x000000030200720c */ /* 0x000fda0003f06070 */
[----:B------:R-:W-:Y:S02]  /*0b00*/  @P0 IMAD.IADD R2, R2, 0x1, -R3 ;  /* 0x0000000102020824 */ /* 0x000fe400078e0a03 */
[----:B------:R-:W-:-:S03]  /*0b10*/  @P0 VIADD R5, R5, 0x1 ;  /* 0x0000000105050836 */ /* 0x000fc60000000000 */
[----:B------:R-:W-:-:S13]  /*0b20*/  ISETP.GE.U32.AND P1, PT, R2, R3, PT ;  /* 0x000000030200720c */ /* 0x000fda0003f26070 */
[----:B------:R-:W-:Y:S02]  /*0b30*/  @P1 IADD3 R5, PT, PT, R5, 0x1, RZ ;  /* 0x0000000105051810 */ /* 0x000fe40007ffe0ff */
[----:B------:R-:W-:-:S05]  /*0b40*/  @!P2 LOP3.LUT R5, RZ, R3, RZ, 0x33, !PT ;  /* 0x00000003ff05a212 */ /* 0x000fca00078e33ff */
[----:B------:R-:W-:-:S05]  /*0b50*/  IMAD.IADD R8, R6, 0x1, R5 ;  /* 0x0000000106087824 */ /* 0x000fca00078e0205 */
[----:B------:R-:W-:-:S04]  /*0b60*/  LOP3.LUT R2, R8, 0x3, RZ, 0xc0, !PT ;  /* 0x0000000308027812 */ /* 0x000fc800078ec0ff */
[----:B------:R-:W-:-:S13]  /*0b70*/  ISETP.NE.AND P0, PT, R2, 0x3, PT ;  /* 0x000000030200780c */ /* 0x000fda0003f05270 */
[----:B------:R-:W-:Y:S05]  /*0b80*/  @!P0 BRA `(.L_x_13) ;  /* 0x0000000000548947 */ /* 0x000fea0003800000 */
[----:B------:R-:W0:Y:S01]  /*0b90*/  S2UR UR5, SR_CgaCtaId ;  /* 0x00000000000579c3 */ /* 0x000e220000008800 */
[----:B------:R-:W-:Y:S01]  /*0ba0*/  VIADD R2, R8, 0x1 ;  /* 0x0000000108027836 */ /* 0x000fe20000000000 */
[----:B------:R-:W-:-:S04]  /*0bb0*/  UMOV UR4, 0x400 ;  /* 0x0000040000047882 */ /* 0x000fc80000000000 */
[----:B------:R-:W-:Y:S02]  /*0bc0*/  LOP3.LUT R2, R2, 0x3, RZ, 0xc0, !PT ;  /* 0x0000000302027812 */ /* 0x000fe400078ec0ff */
[----:B------:R-:W1:Y:S03]  /*0bd0*/  LDC.64 R4, c[0x0][0x388] ;  /* 0x0000e200ff047b82 */ /* 0x000e660000000a00 */
[----:B------:R-:W-:Y:S01]  /*0be0*/  IMAD.MOV R7, RZ, RZ, -R2 ;  /* 0x000000ffff077224 */ /* 0x000fe200078e0a02 */
[----:B0-----:R-:W-:-:S06]  /*0bf0*/  ULEA UR4, UR5, UR4, 0x18 ;  /* 0x0000000405047291 */ /* 0x001fcc000f8ec0ff */
[C---:B------:R-:W-:Y:S01]  /*0c00*/  LEA R6, R0.reuse, UR4, 0x2 ;  /* 0x0000000400067c11 */ /* 0x040fe2000f8e10ff */
[----:B-1----:R-:W-:-:S04]  /*0c10*/  IMAD.WIDE.U32 R4, R0, 0x4, R4 ;  /* 0x0000000400047825 */ /* 0x002fc800078e0004 */
[----:B------:R-:W-:-:S07]  /*0c20*/  IMAD R0, R2, R3, R0 ;  /* 0x0000000302007224 */ /* 0x000fce00078e0200 */
.L_x_16:
[----:B------:R-:W0:Y:S01]  /*0c30*/  LDS R9, [R6] ;  /* 0x0000000006097984 */ /* 0x000e220000000800 */
[----:B------:R-:W-:Y:S01]  /*0c40*/  VIADD R7, R7, 0x1 ;  /* 0x0000000107077836 */ /* 0x000fe20000000000 */
[----:B------:R-:W-:Y:S04]  /*0c50*/  BSSY.RECONVERGENT B1, `(.L_x_14) ;  /* 0x0000005000017945 */ /* 0x000fe80003800200 */
[----:B------:R-:W-:Y:S02]  /*0c60*/  ISETP.NE.AND P1, PT, R7, RZ, PT ;  /* 0x000000ff0700720c */ /* 0x000fe40003f25270 */
[----:B0-----:R-:W-:-:S13]  /*0c70*/  ISETP.NE.AND P0, PT, R9, RZ, PT ;  /* 0x000000ff0900720c */ /* 0x001fda0003f05270 */
[----:B------:R-:W-:Y:S05]  /*0c80*/  @!P0 BRA `(.L_x_15) ;  /* 0x0000000000048947 */ /* 0x000fea0003800000 */
[----:B------:R0:W-:Y:S02]  /*0c90*/  REDG.E.ADD.STRONG.GPU desc[UR6][R4.64], R9 ;  /* 0x000000090400798e */ /* 0x0001e4000c12e106 */
.L_x_15:
[----:B------:R-:W-:Y:S05]  /*0ca0*/  BSYNC.RECONVERGENT B1 ;  /* 0x0000000000017941 */ /* 0x000fea0003800200 */
.L_x_14:
[C---:B------:R-:W-:Y:S01]  /*0cb0*/  LEA R6, R3.reuse, R6, 0x2 ;  /* 0x0000000603067211 */ /* 0x040fe200078e10ff */
[----:B0-----:R-:W-:Y:S01]  /*0cc0*/  IMAD.WIDE.U32 R4, R3, 0x4, R4 ;  /* 0x0000000403047825 */ /* 0x001fe200078e0004 */
[----:B------:R-:W-:Y:S06]  /*0cd0*/  @P1 BRA `(.L_x_16) ;  /* 0xfffffffc00d41947 */ /* 0x000fec000383ffff */
.L_x_13:
[----:B------:R-:W-:Y:S05]  /*0ce0*/  BSYNC.RECONVERGENT B0 ;  /* 0x0000000000007941 */ /* 0x000fea0003800200 */
.L_x_12:
[----:B------:R-:W-:-:S13]  /*0cf0*/  ISETP.GE.U32.AND P0, PT, R8, 0x3, PT ;  /* 0x000000030800780c */ /* 0x000fda0003f06070 */
[----:B------:R-:W-:Y:S05]  /*0d00*/  @!P0 EXIT ;  /* 0x000000000000894d */ /* 0x000fea0003800000 */
[----:B------:R-:W0:Y:S01]  /*0d10*/  S2UR UR5, SR_CgaCtaId ;  /* 0x00000000000579c3 */ /* 0x000e220000008800 */
[----:B------:R-:W-:Y:S01]  /*0d20*/  UMOV UR4, 0x400 ;  /* 0x0000040000047882 */ /* 0x000fe20000000000 */
[C-C-:B------:R-:W-:Y:S02]  /*0d30*/  IMAD R2, R3.reuse, 0x2, R0.reuse ;  /* 0x0000000203027824 */ /* 0x140fe400078e0200 */
[----:B------:R-:W-:Y:S02]  /*0d40*/  IMAD R8, R3, 0x3, R0 ;  /* 0x0000000303087824 */ /* 0x000fe400078e0200 */
[----:B------:R-:W-:Y:S02]  /*0d50*/  IMAD.IADD R9, R0, 0x1, R3 ;  /* 0x0000000100097824 */ /* 0x000fe400078e0203 */
[----:B------:R-:W1:Y:S01]  /*0d60*/  LDC.64 R4, c[0x0][0x388] ;  /* 0x0000e200ff047b82 */ /* 0x000e620000000a00 */
[----:B0-----:R-:W-:-:S06]  /*0d70*/  ULEA UR4, UR5, UR4, 0x18 ;  /* 0x0000000405047291 */ /* 0x001fcc000f8ec0ff */
[----:B------:R-:W-:-:S07]  /*0d80*/  LEA R10, R0, UR4, 0x2 ;  /* 0x00000004000a7c11 */ /* 0x000fce000f8e10ff */
.L_x_25:
[----:B0-----:R-:W0:Y:S01]  /*0d90*/  LDS R13, [R10] ;  /* 0x000000000a0d7984 */ /* 0x001e220000000800 */
[C-C-:B----4-:R-:W-:Y:S01]  /*0da0*/  IMAD R11, R3.reuse, 0xc, R10.reuse ;  /* 0x0000000c030b7824 */ /* 0x150fe200078e020a */
[----:B------:R-:W-:Y:S01]  /*0db0*/  BSSY.RECONVERGENT B0, `(.L_x_17) ;  /* 0x000000d000007945 */ /* 0x000fe20003800200 */
[C-C-:B--23--:R-:W-:Y:S02]  /*0dc0*/  IMAD R6, R3.reuse, 0x4, R10.reuse ;  /* 0x0000000403067824 */ /* 0x14cfe400078e020a */
[----:B------:R-:W-:Y:S02]  /*0dd0*/  IMAD R7, R3, 0x8, R10 ;  /* 0x0000000803077824 */ /* 0x000fe400078e020a */
[----:B------:R-:W2:Y:S04]  /*0de0*/  LDS R11, [R11] ;  /* 0x000000000b0b7984 */ /* 0x000ea80000000800 */
[----:B------:R-:W3:Y:S04]  /*0df0*/  LDS R15, [R6] ;  /* 0x00000000060f7984 */ /* 0x000ee80000000800 */
[----:B------:R-:W4:Y:S01]  /*0e00*/  LDS R17, [R7] ;  /* 0x0000000007117984 */ /* 0x000f220000000800 */
[----:B0-----:R-:W-:-:S02]  /*0e10*/  ISETP.NE.AND P0, PT, R13, RZ, PT ;  /* 0x000000ff0d00720c */ /* 0x001fc40003f05270 */
[----:B--2---:R-:W-:Y:S02]  /*0e20*/  ISETP.NE.AND P3, PT, R11, RZ, PT ;  /* 0x000000ff0b00720c */ /* 0x004fe40003f65270 */
[----:B---3--:R-:W-:Y:S02]  /*0e30*/  ISETP.NE.AND P1, PT, R15, RZ, PT ;  /* 0x000000ff0f00720c */ /* 0x008fe40003f25270 */
[----:B----4-:R-:W-:-:S07]  /*0e40*/  ISETP.NE.AND P2, PT, R17, RZ, PT ;  /* 0x000000ff1100720c */ /* 0x010fce0003f45270 */
[----:B------:R-:W-:Y:S06]  /*0e50*/  @!P0 BRA `(.L_x_18) ;  /* 0x0000000000088947 */ /* 0x000fec0003800000 */
[----:B-1----:R-:W-:-:S05]  /*0e60*/  IMAD.WIDE.U32 R6, R0, 0x4, R4 ;  /* 0x0000000400067825 */ /* 0x002fca00078e0004 */
[----:B------:R0:W-:Y:S02]  /*0e70*/  REDG.E.ADD.STRONG.GPU desc[UR6][R6.64], R13 ;  /* 0x0000000d0600798e */ /* 0x0001e4000c12e106 */
.L_x_18:
[----:B------:R-:W-:Y:S05]  /*0e80*/  BSYNC.RECONVERGENT B0 ;  /* 0x0000000000007941 */ /* 0x000fea0003800200 */
.L_x_17:
[----:B------:R-:W-:Y:S04]  /*0e90*/  BSSY.RECONVERGENT B0, `(.L_x_19) ;  /* 0x0000004000007945 */ /* 0x000fe80003800200 */
[----:B------:R-:W-:Y:S05]  /*0ea0*/  @!P1 BRA `(.L_x_20) ;  /* 0x0000000000089947 */ /* 0x000fea0003800000 */
[----:B01----:R-:W-:-:S05]  /*0eb0*/  IMAD.WIDE.U32 R6, R9, 0x4, R4 ;  /* 0x0000000409067825 */ /* 0x003fca00078e0004 */
[----:B------:R2:W-:Y:S02]  /*0ec0*/  REDG.E.ADD.STRONG.GPU desc[UR6][R6.64], R15 ;  /* 0x0000000f0600798e */ /* 0x0005e4000c12e106 */
.L_x_20:
[----:B------:R-:W-:Y:S05]  /*0ed0*/  BSYNC.RECONVERGENT B0 ;  /* 0x0000000000007941 */ /* 0x000fea0003800200 */
.L_x_19:
[----:B------:R-:W-:Y:S04]  /*0ee0*/  BSSY.RECONVERGENT B0, `(.L_x_21) ;  /* 0x0000004000007945 */ /* 0x000fe80003800200 */
[----:B------:R-:W-:Y:S05]  /*0ef0*/  @!P2 BRA `(.L_x_22) ;  /* 0x000000000008a947 */ /* 0x000fea0003800000 */
[----:B012---:R-:W-:-:S05]  /*0f00*/  IMAD.WIDE.U32 R6, R2, 0x4, R4 ;  /* 0x0000000402067825 */ /* 0x007fca00078e0004 */
[----:B------:R3:W-:Y:S02]  /*0f10*/  REDG.E.ADD.STRONG.GPU desc[UR6][R6.64], R17 ;  /* 0x000000110600798e */ /* 0x0007e4000c12e106 */
.L_x_22:
[----:B------:R-:W-:Y:S05]  /*0f20*/  BSYNC.RECONVERGENT B0 ;  /* 0x0000000000007941 */ /* 0x000fea0003800200 */
.L_x_21:
[----:B------:R-:W-:Y:S01]  /*0f30*/  BSSY.RECONVERGENT B0, `(.L_x_23) ;  /* 0x0000005000007945 */ /* 0x000fe20003800200 */
[----:B------:R-:W-:-:S03]  /*0f40*/  IADD3 R0, PT, PT, R3, R0, R3 ;  /* 0x0000000003007210 */ /* 0x000fc60007ffe003 */
[----:B------:R-:W-:Y:S05]  /*0f50*/  @!P3 BRA `(.L_x_24) ;  /* 0x000000000008b947 */ /* 0x000fea0003800000 */
[----:B0123--:R-:W-:-:S05]  /*0f60*/  IMAD.WIDE.U32 R6, R8, 0x4, R4 ;  /* 0x0000000408067825 */ /* 0x00ffca00078e0004 */
[----:B------:R4:W-:Y:S02]  /*0f70*/  REDG.E.ADD.STRONG.GPU desc[UR6][R6.64], R11 ;  /* 0x0000000b0600798e */ /* 0x0009e4000c12e106 */
.L_x_24:
[----:B------:R-:W-:Y:S05]  /*0f80*/  BSYNC.RECONVERGENT B0 ;  /* 0x0000000000007941 */ /* 0x000fea0003800200 */
.L_x_23:
[C---:B------:R-:W-:Y:S01]  /*0f90*/  IADD3 R0, PT, PT, R3.reuse, R0, R3 ;  /* 0x0000000003007210 */ /* 0x040fe20007ffe003 */
[C---:B------:R-:W-:Y:S01]  /*0fa0*/  IMAD R8, R3.reuse, 0x4, R8 ;  /* 0x0000000403087824 */ /* 0x040fe200078e0208 */
[C---:B------:R-:W-:Y:S01]  /*0fb0*/  LEA R2, R3.reuse, R2, 0x2 ;  /* 0x0000000203027211 */ /* 0x040fe200078e10ff */
[C---:B------:R-:W-:Y:S01]  /*0fc0*/  IMAD R9, R3.reuse, 0x4, R9 ;  /* 0x0000000403097824 */ /* 0x040fe200078e0209 */
[----:B------:R-:W-:Y:S01]  /*0fd0*/  ISETP.GE.U32.AND P0, PT, R0, 0x100, PT ;  /* 0x000001000000780c */ /* 0x000fe20003f06070 */
[----:B------:R-:W-:-:S12]  /*0fe0*/  IMAD R10, R3, 0x10, R10 ;  /* 0x00000010030a7824 */ /* 0x000fd800078e020a */
[----:B------:R-:W-:Y:S05]  /*0ff0*/  @!P0 BRA `(.L_x_25) ;  /* 0xfffffffc00648947 */ /* 0x000fea000383ffff */
[----:B------:R-:W-:Y:S05]  /*1000*/  EXIT ;  /* 0x000000000000794d */ /* 0x000fea0003800000 */
.L_x_26:
[----:B------:R-:W-:-:S00]  /*1010*/  BRA `(.L_x_26) ;  /* 0xfffffffc00fc7947 */ /* 0x000fc0000383ffff */
[----:B------:R-:W-:-:S00]  /*1020*/  NOP ;  /* 0x0000000000007918 */ /* 0x000fc00000000000 */
        /* <DEDUP_REMOVED lines=13> */
.L_x_27:


//--------------------- .nv.shared._Z9histogramPhPji --------------------------
	.section	.nv.shared._Z9histogramPhPji,"aw",@nobits
	.sectionflags	@""
	.align	4
.nv.shared._Z9histogramPhPji:
	.zero		2048


//--------------------- .nv.shared.reserved.0     --------------------------
	.section	.nv.shared.reserved.0,"aw",@nobits
	.weak		__nv_reservedSMEM_offset_0_alias
	.size		__nv_reservedSMEM_offset_0_alias, 0, 64
	.other		__nv_reservedSMEM_offset_0_alias,@"STO_CUDA_RESERVED_SHARED STV_DEFAULT"
__nv_reservedSMEM_offset_0_alias:
	.zero		0
	.zero		64


//--------------------- .nv.constant0._Z9histogramPhPji --------------------------
	.section	.nv.constant0._Z9histogramPhPji,"a",@progbits
	.sectionflags	@""
	.align	4
.nv.constant0._Z9histogramPhPji:
	.zero		916


//--------------------- SYMBOLS --------------------------

	.type		.nv.reservedSmem.offset0,@object
	.size		.nv.reservedSmem.offset0,0x4
	.type		.nv.reservedSmem.cap,@object
	.size		.nv.reservedSmem.cap,0x4
